//
// Generated by NVIDIA NVVM Compiler
//
// Compiler Build ID: CL-36424714
// Cuda compilation tools, release 13.0, V13.0.88
// Based on NVVM 20.0.0
//

.version 9.0
.target sm_100
.address_size 64

	// .globl	_Z15adj_diff_sharedPfS_
// _ZZ15adj_diff_sharedPfS_E6s_data has been demoted

.visible .entry _Z15adj_diff_sharedPfS_(
	.param .u64 .ptr .align 1 _Z15adj_diff_sharedPfS__param_0,
	.param .u64 .ptr .align 1 _Z15adj_diff_sharedPfS__param_1
)
{
	.reg .pred 	%p<3>;
	.reg .b32 	%r<9>;
	.reg .b32 	%f<8>;
	.reg .b64 	%rd<13>;
	// demoted variable
	.shared .align 4 .b8 _ZZ15adj_diff_sharedPfS_E6s_data[4096];
	ld.param.u64 	%rd3, [_Z15adj_diff_sharedPfS__param_0];
	ld.param.u64 	%rd4, [_Z15adj_diff_sharedPfS__param_1];
	cvta.to.global.u64 	%rd1, %rd3;
	cvta.to.global.u64 	%rd2, %rd4;
	mov.u32 	%r3, %tid.x;
	mov.u32 	%r4, %ctaid.x;
	mov.u32 	%r5, %ntid.x;
	mad.lo.s32 	%r1, %r4, %r5, %r3;
	mul.wide.u32 	%rd5, %r1, 4;
	add.s64 	%rd6, %rd2, %rd5;
	ld.global.f32 	%f1, [%rd6];
	shl.b32 	%r6, %r3, 2;
	mov.u32 	%r7, _ZZ15adj_diff_sharedPfS_E6s_data;
	add.s32 	%r2, %r7, %r6;
	st.shared.f32 	[%r2], %f1;
	bar.sync 	0;
	setp.eq.s32 	%p1, %r3, 0;
	@%p1 bra 	$L__BB0_2;
	ld.shared.f32 	%f2, [%r2];
	ld.shared.f32 	%f3, [%r2+-4];
	sub.f32 	%f4, %f2, %f3;
	add.s64 	%rd8, %rd1, %rd5;
	st.global.f32 	[%rd8], %f4;
	bra.uni 	$L__BB0_4;
$L__BB0_2:
	setp.eq.s32 	%p2, %r1, 0;
	@%p2 bra 	$L__BB0_4;
	ld.shared.f32 	%f5, [_ZZ15adj_diff_sharedPfS_E6s_data];
	add.s32 	%r8, %r1, -1;
	mul.wide.u32 	%rd9, %r8, 4;
	add.s64 	%rd10, %rd2, %rd9;
	ld.global.f32 	%f6, [%rd10];
	sub.f32 	%f7, %f5, %f6;
	add.s64 	%rd12, %rd1, %rd5;
	st.global.f32 	[%rd12], %f7;
$L__BB0_4:
	ret;

}


// ===== COMPILED SASS (sm_100) =====

	.target	sm_100

	.elftype	@"ET_EXEC"


//--------------------- .note.nv.tkinfo           --------------------------
	.section	.note.nv.tkinfo,"",@"SHT_NOTE"
	.sectionflags	@"SHF_NOTE_NV_TKINFO"
	.tkinfo
        /*0018*/ 	.word	0x00000002
        /*0030*/ 	.string	""
        /*0030*/ 	.string	"ptxas"
        /*0030*/ 	.string	"Cuda compilation tools, release 13.0, V13.0.88"
        /*0030*/ 	.string	"Build cuda_13.0.r13.0/compiler.36424714_0"
        /*0030*/ 	.string	"-arch sm_100 -m 64 "



//--------------------- .note.nv.cuinfo           --------------------------
	.section	.note.nv.cuinfo,"",@"SHT_NOTE"
	.sectionflags	@"SHF_NOTE_NV_CUINFO"
        /*0018*/ 	.short	0x0002
        /*001a*/ 	.short	0x0064
        /*001c*/ 	.short	0x0082
	.zero		2


//--------------------- .nv.info                  --------------------------
	.section	.nv.info,"",@"SHT_CUDA_INFO"
	.align	4


	//----- nvinfo : EIATTR_REGCOUNT
	.align		4
        /*0000*/ 	.byte	0x04, 0x2f
        /*0002*/ 	.short	(.L_1 - .L_0)
	.align		4
.L_0:
        /*0004*/ 	.word	index@(_Z15adj_diff_sharedPfS_)
        /*0008*/ 	.word	0x00000010


	//----- nvinfo : EIATTR_FRAME_SIZE
	.align		4
.L_1:
        /*000c*/ 	.byte	0x04, 0x11
        /*000e*/ 	.short	(.L_3 - .L_2)
	.align		4
.L_2:
        /*0010*/ 	.word	index@(_Z15adj_diff_sharedPfS_)
        /*0014*/ 	.word	0x00000000


	//----- nvinfo : EIATTR_MIN_STACK_SIZE
	.align		4
.L_3:
        /*0018*/ 	.byte	0x04, 0x12
        /*001a*/ 	.short	(.L_5 - .L_4)
	.align		4
.L_4:
        /*001c*/ 	.word	index@(_Z15adj_diff_sharedPfS_)
        /*0020*/ 	.word	0x00000000
.L_5:


//--------------------- .nv.compat                --------------------------
	.section	.nv.compat,"",@"SHT_CUDA_COMPAT_INFO"
	.align	4
        /*0000*/ 	.byte	0x02, 0x09, 0x00, 0x00, 0x02, 0x02, 0x01, 0x00, 0x02, 0x05, 0x05, 0x00, 0x03, 0x07, 0x01, 0x01
        /*0010*/ 	.byte	0x02, 0x03, 0x00, 0x00, 0x02, 0x06, 0x01, 0x00, 0x04, 0x0b, 0x08, 0x00, 0x09, 0x00, 0x00, 0x00
        /*0020*/ 	.byte	0x00, 0x00, 0x00, 0x00


//--------------------- .nv.info._Z15adj_diff_sharedPfS_ --------------------------
	.section	.nv.info._Z15adj_diff_sharedPfS_,"",@"SHT_CUDA_INFO"
	.sectionflags	@""
	.align	4


	//----- nvinfo : EIATTR_CUDA_API_VERSION
	.align		4
        /*0000*/ 	.byte	0x04, 0x37
        /*0002*/ 	.short	(.L_7 - .L_6)
.L_6:
        /*0004*/ 	.word	0x00000082


	//----- nvinfo : EIATTR_KPARAM_INFO
	.align		4
.L_7:
        /*0008*/ 	.byte	0x04, 0x17
        /*000a*/ 	.short	(.L_9 - .L_8)
.L_8:
        /*000c*/ 	.word	0x00000000
        /*0010*/ 	.short	0x0001
        /*0012*/ 	.short	0x0008
        /*0014*/ 	.byte	0x00, 0xf5, 0x21, 0x00


	//----- nvinfo : EIATTR_KPARAM_INFO
	.align		4
.L_9:
        /*0018*/ 	.byte	0x04, 0x17
        /*001a*/ 	.short	(.L_11 - .L_10)
.L_10:
        /*001c*/ 	.word	0x00000000
        /*0020*/ 	.short	0x0000
        /*0022*/ 	.short	0x0000
        /*0024*/ 	.byte	0x00, 0xf5, 0x21, 0x00


	//----- nvinfo : EIATTR_SPARSE_MMA_MASK
	.align		4
.L_11:
        /*0028*/ 	.byte	0x03, 0x50
        /*002a*/ 	.short	0x0000


	//----- nvinfo : EIATTR_MAXREG_COUNT
	.align		4
        /*002c*/ 	.byte	0x03, 0x1b
        /*002e*/ 	.short	0x00ff


	//----- nvinfo : EIATTR_NUM_BARRIERS
	.align		4
        /*0030*/ 	.byte	0x02, 0x4c
        /*0032*/ 	.byte	0x01
	.zero		1


	//----- nvinfo : EIATTR_MERCURY_ISA_VERSION
	.align		4
        /*0034*/ 	.byte	0x03, 0x5f
        /*0036*/ 	.short	0x0101


	//----- nvinfo : EIATTR_VRC_CTA_INIT_COUNT
	.align		4
        /*0038*/ 	.byte	0x02, 0x4a
	.zero		1
	.zero		1


	//----- nvinfo : EIATTR_EXIT_INSTR_OFFSETS
	.align		4
        /*003c*/ 	.byte	0x04, 0x1c
        /*003e*/ 	.short	(.L_13 - .L_12)


	//   ....[0]....
.L_12:
        /*0040*/ 	.word	0x00000160


	//   ....[1]....
        /*0044*/ 	.word	0x00000180


	//   ....[2]....
        /*0048*/ 	.word	0x00000210


	//----- nvinfo : EIATTR_CBANK_PARAM_SIZE
	.align		4
.L_13:
        /*004c*/ 	.byte	0x03, 0x19
        /*004e*/ 	.short	0x0010


	//----- nvinfo : EIATTR_PARAM_CBANK
	.align		4
        /*0050*/ 	.byte	0x04, 0x0a
        /*0052*/ 	.short	(.L_15 - .L_14)
	.align		4
.L_14:
        /*0054*/ 	.word	index@(.nv.constant0._Z15adj_diff_sharedPfS_)
        /*0058*/ 	.short	0x0380
        /*005a*/ 	.short	0x0010


	//----- nvinfo : EIATTR_SW_WAR
	.align		4
.L_15:
        /*005c*/ 	.byte	0x04, 0x36
        /*005e*/ 	.short	(.L_17 - .L_16)
.L_16:
        /*0060*/ 	.word	0x00000008
.L_17:


//--------------------- .nv.callgraph             --------------------------
	.section	.nv.callgraph,"",@"SHT_CUDA_CALLGRAPH"
	.align	4
	.sectionentsize	8
	.align		4
        /*0000*/ 	.word	0x00000000
	.align		4
        /*0004*/ 	.word	0xffffffff
	.align		4
        /*0008*/ 	.word	0x00000000
	.align		4
        /*000c*/ 	.word	0xfffffffe
	.align		4
        /*0010*/ 	.word	0x00000000
	.align		4
        /*0014*/ 	.word	0xfffffffd
	.align		4
        /*0018*/ 	.word	0x00000000
	.align		4
        /*001c*/ 	.word	0xfffffffc


//--------------------- .text._Z15adj_diff_sharedPfS_ --------------------------
	.section	.text._Z15adj_diff_sharedPfS_,"ax",@progbits
	.align	128
        .global         _Z15adj_diff_sharedPfS_
        .type           _Z15adj_diff_sharedPfS_,@function
        .size           _Z15adj_diff_sharedPfS_,(.L_x_1 - _Z15adj_diff_sharedPfS_)
        .other          _Z15adj_diff_sharedPfS_,@"STO_CUDA_ENTRY STV_DEFAULT"
_Z15adj_diff_sharedPfS_:
.text._Z15adj_diff_sharedPfS_:
[----:B------:R-:W-:Y:S01]  /*0000*/  LDC R1, c[0x0][0x37c] ;  /* 0x0000df00ff017b82 */ /* 0x000fe20000000800 */
[----:B------:R-:W0:Y:S07]  /*0010*/  S2R R11, SR_TID.X ;  /* 0x00000000000b7919 */ /* 0x000e2e0000002100 */
[----:B------:R-:W0:Y:S01]  /*0020*/  S2UR UR4, SR_CTAID.X ;  /* 0x00000000000479c3 */ /* 0x000e220000002500 */
[----:B------:R-:W1:Y:S07]  /*0030*/  LDCU.64 UR6, c[0x0][0x358] ;  /* 0x00006b00ff0677ac */ /* 0x000e6e0008000a00 */
[----:B------:R-:W0:Y:S08]  /*0040*/  LDC R0, c[0x0][0x360] ;  /* 0x0000d800ff007b82 */ /* 0x000e300000000800 */
[----:B------:R-:W2:Y:S01]  /*0050*/  LDC.64 R4, c[0x0][0x388] ;  /* 0x0000e200ff047b82 */ /* 0x000ea20000000a00 */
[----:B0-----:R-:W-:-:S04]  /*0060*/  IMAD R9, R0, UR4, R11 ;  /* 0x0000000400097c24 */ /* 0x001fc8000f8e020b */
[----:B--2---:R-:W-:-:S05]  /*0070*/  IMAD.WIDE.U32 R2, R9, 0x4, R4 ;  /* 0x0000000409027825 */ /* 0x004fca00078e0004 */
[----:B-1----:R0:W2:Y:S01]  /*0080*/  LDG.E R0, desc[UR6][R2.64] ;  /* 0x0000000602007981 */ /* 0x0020a2000c1e1900 */
[----:B------:R-:W1:Y:S01]  /*0090*/  S2UR UR5, SR_CgaCtaId ;  /* 0x00000000000579c3 */ /* 0x000e620000008800 */
[----:B------:R-:W-:Y:S01]  /*00a0*/  UMOV UR4, 0x400 ;  /* 0x0000040000047882 */ /* 0x000fe20000000000 */
[----:B------:R-:W-:-:S13]  /*00b0*/  ISETP.NE.AND P0, PT, R11, RZ, PT ;  /* 0x000000ff0b00720c */ /* 0x000fda0003f05270 */
[----:B------:R-:W0:Y:S01]  /*00c0*/  @P0 LDC.64 R6, c[0x0][0x380] ;  /* 0x0000e000ff060b82 */ /* 0x000e220000000a00 */
[----:B-1----:R-:W-:-:S06]  /*00d0*/  ULEA UR4, UR5, UR4, 0x18 ;  /* 0x0000000405047291 */ /* 0x002fcc000f8ec0ff */
[----:B------:R-:W-:Y:S01]  /*00e0*/  LEA R11, R11, UR4, 0x2 ;  /* 0x000000040b0b7c11 */ /* 0x000fe2000f8e10ff */
[----:B0-----:R-:W-:-:S04]  /*00f0*/  @P0 IMAD.WIDE.U32 R2, R9, 0x4, R6 ;  /* 0x0000000409020825 */ /* 0x001fc800078e0006 */
[----:B--2---:R-:W-:Y:S01]  /*0100*/  STS [R11], R0 ;  /* 0x000000000b007388 */ /* 0x004fe20000000800 */
[----:B------:R-:W-:Y:S06]  /*0110*/  BAR.SYNC.DEFER_BLOCKING 0x0 ;  /* 0x0000000000007b1d */ /* 0x000fec0000010000 */
[----:B------:R-:W-:Y:S04]  /*0120*/  @P0 LDS R8, [R11] ;  /* 0x000000000b080984 */ /* 0x000fe80000000800 */
[----:B------:R-:W0:Y:S02]  /*0130*/  @P0 LDS R13, [R11+-0x4] ;  /* 0xfffffc000b0d0984 */ /* 0x000e240000000800 */
[----:B0-----:R-:W-:-:S05]  /*0140*/  @P0 FADD R13, R8, -R13 ;  /* 0x8000000d080d0221 */ /* 0x001fca0000000000 */
[----:B------:R0:W-:Y:S01]  /*0150*/  @P0 STG.E desc[UR6][R2.64], R13 ;  /* 0x0000000d02000986 */ /* 0x0001e2000c101906 */
[----:B------:R-:W-:Y:S05]  /*0160*/  @P0 EXIT ;  /* 0x000000000000094d */ /* 0x000fea0003800000 */
[----:B------:R-:W-:-:S13]  /*0170*/  ISETP.NE.AND P0, PT, R9, RZ, PT ;  /* 0x000000ff0900720c */ /* 0x000fda0003f05270 */
[----:B------:R-:W-:Y:S05]  /*0180*/  @!P0 EXIT ;  /* 0x000000000000894d */ /* 0x000fea0003800000 */
[----:B0-----:R-:W-:Y:S01]  /*0190*/  IADD3 R3, PT, PT, R9, -0x1, RZ ;  /* 0xffffffff09037810 */ /* 0x001fe20007ffe0ff */
[----:B------:R-:W0:Y:S04]  /*01a0*/  LDS R0, [UR4] ;  /* 0x00000004ff007984 */ /* 0x000e280008000800 */
[----:B------:R-:W-:Y:S02]  /*01b0*/  IMAD.WIDE.U32 R2, R3, 0x4, R4 ;  /* 0x0000000403027825 */ /* 0x000fe400078e0004 */
[----:B------:R-:W1:Y:S04]  /*01c0*/  LDC.64 R4, c[0x0][0x380] ;  /* 0x0000e000ff047b82 */ /* 0x000e680000000a00 */
[----:B------:R-:W0:Y:S01]  /*01d0*/  LDG.E R3, desc[UR6][R2.64] ;  /* 0x0000000602037981 */ /* 0x000e22000c1e1900 */
[----:B-1----:R-:W-:-:S04]  /*01e0*/  IMAD.WIDE.U32 R4, R9, 0x4, R4 ;  /* 0x0000000409047825 */ /* 0x002fc800078e0004 */
[----:B0-----:R-:W-:-:S05]  /*01f0*/  FADD R7, R0, -R3 ;  /* 0x8000000300077221 */ /* 0x001fca0000000000 */
[----:B------:R-:W-:Y:S01]  /*0200*/  STG.E desc[UR6][R4.64], R7 ;  /* 0x0000000704007986 */ /* 0x000fe2000c101906 */
[----:B------:R-:W-:Y:S05]  /*0210*/  EXIT ;  /* 0x000000000000794d */ /* 0x000fea0003800000 */
.L_x_0:
[----:B------:R-:W-:-:S00]  /*0220*/  BRA `(.L_x_0) ;  /* 0xfffffffc00fc7947 */ /* 0x000fc0000383ffff */
[----:B------:R-:W-:-:S00]  /*0230*/  NOP ;  /* 0x0000000000007918 */ /* 0x000fc00000000000 */
        /* <DEDUP_REMOVED lines=12> */
.L_x_1:


//--------------------- .nv.shared._Z15adj_diff_sharedPfS_ --------------------------
	.section	.nv.shared._Z15adj_diff_sharedPfS_,"aw",@nobits
	.sectionflags	@""
	.align	4
.nv.shared._Z15adj_diff_sharedPfS_:
	.zero		5120


//--------------------- .nv.shared.reserved.0     --------------------------
	.section	.nv.shared.reserved.0,"aw",@nobits
	.weak		__nv_reservedSMEM_offset_0_alias
	.size		__nv_reservedSMEM_offset_0_alias, 0, 64
	.other		__nv_reservedSMEM_offset_0_alias,@"STO_CUDA_RESERVED_SHARED STV_DEFAULT"
__nv_reservedSMEM_offset_0_alias:
	.zero		0
	.zero		64


//--------------------- .nv.constant0._Z15adj_diff_sharedPfS_ --------------------------
	.section	.nv.constant0._Z15adj_diff_sharedPfS_,"a",@progbits
	.sectionflags	@""
	.align	4
.nv.constant0._Z15adj_diff_sharedPfS_:
	.zero		912


//--------------------- SYMBOLS --------------------------

	.type		.nv.reservedSmem.offset0,@object
	.size		.nv.reservedSmem.offset0,0x4
	.type		.nv.reservedSmem.cap,@object
	.size		.nv.reservedSmem.cap,0x4
